//
// Generated by NVIDIA NVVM Compiler
//
// Compiler Build ID: CL-36424714
// Cuda compilation tools, release 13.0, V13.0.88
// Based on NVVM 20.0.0
//

.version 9.0
.target sm_100
.address_size 64

	// .globl	_Z4testv
.extern .func  (.param .b32 func_retval0) vprintf
(
	.param .b64 vprintf_param_0,
	.param .b64 vprintf_param_1
)
;
.global .align 1 .b8 $str[10] = {116, 101, 115, 116, 95, 103, 112, 117, 10};

.visible .entry _Z4testv()
{
	.reg .b32 	%r<3>;
	.reg .b64 	%rd<3>;

	mov.u64 	%rd1, $str;
	cvta.global.u64 	%rd2, %rd1;
	{ // callseq 0, 0
	.param .b64 param0;
	st.param.b64 	[param0], %rd2;
	.param .b64 param1;
	st.param.b64 	[param1], 0;
	.param .b32 retval0;
	call.uni (retval0), 
	vprintf, 
	(
	param0, 
	param1
	);
	ld.param.b32 	%r1, [retval0];
	} // callseq 0
	ret;

}


// ===== COMPILED SASS (sm_100) =====

	.target	sm_100

	.elftype	@"ET_EXEC"


//--------------------- .note.nv.tkinfo           --------------------------
	.section	.note.nv.tkinfo,"",@"SHT_NOTE"
	.sectionflags	@"SHF_NOTE_NV_TKINFO"
	.tkinfo
        /*0018*/ 	.word	0x00000002
        /*0030*/ 	.string	""
        /*0030*/ 	.string	"ptxas"
        /*0030*/ 	.string	"Cuda compilation tools, release 13.0, V13.0.88"
        /*0030*/ 	.string	"Build cuda_13.0.r13.0/compiler.36424714_0"
        /*0030*/ 	.string	"-arch sm_100 -m 64 "



//--------------------- .note.nv.cuinfo           --------------------------
	.section	.note.nv.cuinfo,"",@"SHT_NOTE"
	.sectionflags	@"SHF_NOTE_NV_CUINFO"
        /*0018*/ 	.short	0x0002
        /*001a*/ 	.short	0x0064
        /*001c*/ 	.short	0x0082
	.zero		2


//--------------------- .nv.info                  --------------------------
	.section	.nv.info,"",@"SHT_CUDA_INFO"
	.align	4


	//----- nvinfo : EIATTR_REGCOUNT
	.align		4
        /*0000*/ 	.byte	0x04, 0x2f
        /*0002*/ 	.short	(.L_2 - .L_1)
	.align		4
.L_1:
        /*0004*/ 	.word	index@(_Z4testv)
        /*0008*/ 	.word	0x00000018


	//----- nvinfo : EIATTR_FRAME_SIZE
	.align		4
.L_2:
        /*000c*/ 	.byte	0x04, 0x11
        /*000e*/ 	.short	(.L_4 - .L_3)
	.align		4
.L_3:
        /*0010*/ 	.word	index@(_Z4testv)
        /*0014*/ 	.word	0x00000000


	//----- nvinfo : EIATTR_MIN_STACK_SIZE
	.align		4
.L_4:
        /*0018*/ 	.byte	0x04, 0x12
        /*001a*/ 	.short	(.L_6 - .L_5)
	.align		4
.L_5:
        /*001c*/ 	.word	index@(_Z4testv)
        /*0020*/ 	.word	0x00000000
.L_6:


//--------------------- .nv.compat                --------------------------
	.section	.nv.compat,"",@"SHT_CUDA_COMPAT_INFO"
	.align	4
        /*0000*/ 	.byte	0x02, 0x09, 0x00, 0x00, 0x02, 0x02, 0x01, 0x00, 0x02, 0x05, 0x05, 0x00, 0x03, 0x07, 0x01, 0x01
        /*0010*/ 	.byte	0x02, 0x03, 0x00, 0x00, 0x02, 0x06, 0x01, 0x00, 0x04, 0x0b, 0x08, 0x00, 0x09, 0x00, 0x00, 0x00
        /*0020*/ 	.byte	0x00, 0x00, 0x00, 0x00


//--------------------- .nv.info._Z4testv         --------------------------
	.section	.nv.info._Z4testv,"",@"SHT_CUDA_INFO"
	.sectionflags	@""
	.align	4


	//----- nvinfo : EIATTR_CUDA_API_VERSION
	.align		4
        /*0000*/ 	.byte	0x04, 0x37
        /*0002*/ 	.short	(.L_8 - .L_7)
.L_7:
        /*0004*/ 	.word	0x00000082


	//----- nvinfo : EIATTR_SPARSE_MMA_MASK
	.align		4
.L_8:
        /*0008*/ 	.byte	0x03, 0x50
        /*000a*/ 	.short	0x0000


	//----- nvinfo : EIATTR_MAXREG_COUNT
	.align		4
        /*000c*/ 	.byte	0x03, 0x1b
        /*000e*/ 	.short	0x00ff


	//----- nvinfo : EIATTR_EXTERNS
	.align		4
        /*0010*/ 	.byte	0x04, 0x0f
        /*0012*/ 	.short	(.L_10 - .L_9)


	//   ....[0]....
	.align		4
.L_9:
        /*0014*/ 	.word	index@(vprintf)


	//----- nvinfo : EIATTR_MERCURY_ISA_VERSION
	.align		4
.L_10:
        /*0018*/ 	.byte	0x03, 0x5f
        /*001a*/ 	.short	0x0101


	//----- nvinfo : EIATTR_VRC_CTA_INIT_COUNT
	.align		4
        /*001c*/ 	.byte	0x02, 0x4a
	.zero		1
	.zero		1


	//----- nvinfo : EIATTR_SYSCALL_OFFSETS
	.align		4
        /*0020*/ 	.byte	0x04, 0x46
        /*0022*/ 	.short	(.L_12 - .L_11)


	//   ....[0]....
.L_11:
        /*0024*/ 	.word	0x00000080


	//----- nvinfo : EIATTR_EXIT_INSTR_OFFSETS
	.align		4
.L_12:
        /*0028*/ 	.byte	0x04, 0x1c
        /*002a*/ 	.short	(.L_14 - .L_13)


	//   ....[0]....
.L_13:
        /*002c*/ 	.word	0x00000090


	//----- nvinfo : EIATTR_SW_WAR
	.align		4
.L_14:
        /*0030*/ 	.byte	0x04, 0x36
        /*0032*/ 	.short	(.L_16 - .L_15)
.L_15:
        /*0034*/ 	.word	0x00000008
.L_16:


//--------------------- .nv.callgraph             --------------------------
	.section	.nv.callgraph,"",@"SHT_CUDA_CALLGRAPH"
	.align	4
	.sectionentsize	8
	.align		4
        /*0000*/ 	.word	0x00000000
	.align		4
        /*0004*/ 	.word	0xffffffff
	.align		4
        /*0008*/ 	.word	index@(_Z4testv)
	.align		4
        /*000c*/ 	.word	index@(vprintf)
	.align		4
        /*0010*/ 	.word	0x00000000
	.align		4
        /*0014*/ 	.word	0xfffffffe
	.align		4
        /*0018*/ 	.word	0x00000000
	.align		4
        /*001c*/ 	.word	0xfffffffd
	.align		4
        /*0020*/ 	.word	0x00000000
	.align		4
        /*0024*/ 	.word	0xfffffffc


//--------------------- .nv.constant4             --------------------------
	.section	.nv.constant4,"a",@progbits
	.align	8
	.align		8
.nv.constant4:
        /*0000*/ 	.dword	vprintf
	.align		8
        /*0008*/ 	.dword	$str


//--------------------- .text._Z4testv            --------------------------
	.section	.text._Z4testv,"ax",@progbits
	.align	128
        .global         _Z4testv
        .type           _Z4testv,@function
        .size           _Z4testv,(.L_x_2 - _Z4testv)
        .other          _Z4testv,@"STO_CUDA_ENTRY STV_DEFAULT"
_Z4testv:
.text._Z4testv:
[----:B------:R-:W0:Y:S01]  /*0000*/  LDC R1, c[0x0][0x37c] ;  /* 0x0000df00ff017b82 */ /* 0x000e220000000800 */
[----:B------:R-:W-:Y:S01]  /*0010*/  MOV R0, 0x0 ;  /* 0x0000000000007802 */ /* 0x000fe20000000f00 */
[----:B------:R-:W1:Y:S01]  /*0020*/  LDCU.64 UR4, c[0x4][0x8] ;  /* 0x01000100ff0477ac */ /* 0x000e620008000a00 */
[----:B------:R-:W-:-:S05]  /*0030*/  CS2R R6, SRZ ;  /* 0x0000000000067805 */ /* 0x000fca000001ff00 */
[----:B------:R2:W3:Y:S01]  /*0040*/  LDC.64 R2, c[0x4][R0] ;  /* 0x0100000000027b82 */ /* 0x0004e20000000a00 */
[----:B-1----:R-:W-:Y:S02]  /*0050*/  IMAD.U32 R4, RZ, RZ, UR4 ;  /* 0x00000004ff047e24 */ /* 0x002fe4000f8e00ff */
[----:B--2---:R-:W-:-:S07]  /*0060*/  IMAD.U32 R5, RZ, RZ, UR5 ;  /* 0x00000005ff057e24 */ /* 0x004fce000f8e00ff */
[----:B------:R-:W-:-:S07]  /*0070*/  LEPC R20, `(.L_x_0) ;  /* 0x000000001014794e */ /* 0x000fce0000000000 */
[----:B0--3--:R-:W-:Y:S05]  /*0080*/  CALL.ABS.NOINC R2 ;  /* 0x0000000002007343 */ /* 0x009fea0003c00000 */
.L_x_0:
[----:B------:R-:W-:Y:S05]  /*0090*/  EXIT ;  /* 0x000000000000794d */ /* 0x000fea0003800000 */
.L_x_1:
[----:B------:R-:W-:-:S00]  /*00a0*/  BRA `(.L_x_1) ;  /* 0xfffffffc00fc7947 */ /* 0x000fc0000383ffff */
[----:B------:R-:W-:-:S00]  /*00b0*/  NOP ;  /* 0x0000000000007918 */ /* 0x000fc00000000000 */
        /* <DEDUP_REMOVED lines=12> */
.L_x_2:


//--------------------- .nv.global.init           --------------------------
	.section	.nv.global.init,"aw",@progbits
.nv.global.init:
	.type		$str,@object
	.size		$str,(.L_0 - $str)
$str:
        /*0000*/ 	.byte	0x74, 0x65, 0x73, 0x74, 0x5f, 0x67, 0x70, 0x75, 0x0a, 0x00
.L_0:


//--------------------- .nv.shared.reserved.0     --------------------------
	.section	.nv.shared.reserved.0,"aw",@nobits
	.weak		__nv_reservedSMEM_offset_0_alias
	.size		__nv_reservedSMEM_offset_0_alias, 0, 64
	.other		__nv_reservedSMEM_offset_0_alias,@"STO_CUDA_RESERVED_SHARED STV_DEFAULT"
__nv_reservedSMEM_offset_0_alias:
	.zero		0
	.zero		64


//--------------------- .nv.constant0._Z4testv    --------------------------
	.section	.nv.constant0._Z4testv,"a",@progbits
	.sectionflags	@""
	.align	4
.nv.constant0._Z4testv:
	.zero		896


//--------------------- SYMBOLS --------------------------

	.type		.nv.reservedSmem.offset0,@object
	.size		.nv.reservedSmem.offset0,0x4
	.type		vprintf,@function
